//
// Generated by NVIDIA NVVM Compiler
//
// Compiler Build ID: CL-36424714
// Cuda compilation tools, release 13.0, V13.0.88
// Based on NVVM 20.0.0
//

.version 9.0
.target sm_100
.address_size 64

	// .globl	_Z7kernel1PiS_i

.visible .entry _Z7kernel1PiS_i(
	.param .u64 .ptr .align 1 _Z7kernel1PiS_i_param_0,
	.param .u64 .ptr .align 1 _Z7kernel1PiS_i_param_1,
	.param .u32 _Z7kernel1PiS_i_param_2
)
{
	.reg .pred 	%p<2>;
	.reg .b32 	%r<9>;
	.reg .b64 	%rd<8>;

	ld.param.u64 	%rd1, [_Z7kernel1PiS_i_param_0];
	ld.param.u64 	%rd2, [_Z7kernel1PiS_i_param_1];
	ld.param.u32 	%r2, [_Z7kernel1PiS_i_param_2];
	mov.u32 	%r3, %ctaid.x;
	mov.u32 	%r4, %ntid.x;
	mov.u32 	%r5, %tid.x;
	mad.lo.s32 	%r1, %r3, %r4, %r5;
	setp.ge.s32 	%p1, %r1, %r2;
	@%p1 bra 	$L__BB0_2;
	cvta.to.global.u64 	%rd3, %rd2;
	cvta.to.global.u64 	%rd4, %rd1;
	mul.wide.s32 	%rd5, %r1, 4;
	add.s64 	%rd6, %rd3, %rd5;
	ld.global.u32 	%r6, [%rd6];
	add.s64 	%rd7, %rd4, %rd5;
	ld.global.u32 	%r7, [%rd7];
	add.s32 	%r8, %r7, %r6;
	st.global.u32 	[%rd7], %r8;
$L__BB0_2:
	ret;

}


// ===== COMPILED SASS (sm_100) =====

	.target	sm_100

	.elftype	@"ET_EXEC"


//--------------------- .note.nv.tkinfo           --------------------------
	.section	.note.nv.tkinfo,"",@"SHT_NOTE"
	.sectionflags	@"SHF_NOTE_NV_TKINFO"
	.tkinfo
        /*0018*/ 	.word	0x00000002
        /*0030*/ 	.string	""
        /*0030*/ 	.string	"ptxas"
        /*0030*/ 	.string	"Cuda compilation tools, release 13.0, V13.0.88"
        /*0030*/ 	.string	"Build cuda_13.0.r13.0/compiler.36424714_0"
        /*0030*/ 	.string	"-arch sm_100 -m 64 "



//--------------------- .note.nv.cuinfo           --------------------------
	.section	.note.nv.cuinfo,"",@"SHT_NOTE"
	.sectionflags	@"SHF_NOTE_NV_CUINFO"
        /*0018*/ 	.short	0x0002
        /*001a*/ 	.short	0x0064
        /*001c*/ 	.short	0x0082
	.zero		2


//--------------------- .nv.info                  --------------------------
	.section	.nv.info,"",@"SHT_CUDA_INFO"
	.align	4


	//----- nvinfo : EIATTR_REGCOUNT
	.align		4
        /*0000*/ 	.byte	0x04, 0x2f
        /*0002*/ 	.short	(.L_1 - .L_0)
	.align		4
.L_0:
        /*0004*/ 	.word	index@(_Z7kernel1PiS_i)
        /*0008*/ 	.word	0x0000000a


	//----- nvinfo : EIATTR_FRAME_SIZE
	.align		4
.L_1:
        /*000c*/ 	.byte	0x04, 0x11
        /*000e*/ 	.short	(.L_3 - .L_2)
	.align		4
.L_2:
        /*0010*/ 	.word	index@(_Z7kernel1PiS_i)
        /*0014*/ 	.word	0x00000000


	//----- nvinfo : EIATTR_MIN_STACK_SIZE
	.align		4
.L_3:
        /*0018*/ 	.byte	0x04, 0x12
        /*001a*/ 	.short	(.L_5 - .L_4)
	.align		4
.L_4:
        /*001c*/ 	.word	index@(_Z7kernel1PiS_i)
        /*0020*/ 	.word	0x00000000
.L_5:


//--------------------- .nv.compat                --------------------------
	.section	.nv.compat,"",@"SHT_CUDA_COMPAT_INFO"
	.align	4
        /*0000*/ 	.byte	0x02, 0x09, 0x00, 0x00, 0x02, 0x02, 0x01, 0x00, 0x02, 0x05, 0x05, 0x00, 0x03, 0x07, 0x01, 0x01
        /*0010*/ 	.byte	0x02, 0x03, 0x00, 0x00, 0x02, 0x06, 0x01, 0x00, 0x04, 0x0b, 0x08, 0x00, 0x09, 0x00, 0x00, 0x00
        /*0020*/ 	.byte	0x00, 0x00, 0x00, 0x00


//--------------------- .nv.info._Z7kernel1PiS_i  --------------------------
	.section	.nv.info._Z7kernel1PiS_i,"",@"SHT_CUDA_INFO"
	.sectionflags	@""
	.align	4


	//----- nvinfo : EIATTR_CUDA_API_VERSION
	.align		4
        /*0000*/ 	.byte	0x04, 0x37
        /*0002*/ 	.short	(.L_7 - .L_6)
.L_6:
        /*0004*/ 	.word	0x00000082


	//----- nvinfo : EIATTR_KPARAM_INFO
	.align		4
.L_7:
        /*0008*/ 	.byte	0x04, 0x17
        /*000a*/ 	.short	(.L_9 - .L_8)
.L_8:
        /*000c*/ 	.word	0x00000000
        /*0010*/ 	.short	0x0002
        /*0012*/ 	.short	0x0010
        /*0014*/ 	.byte	0x00, 0xf0, 0x11, 0x00


	//----- nvinfo : EIATTR_KPARAM_INFO
	.align		4
.L_9:
        /*0018*/ 	.byte	0x04, 0x17
        /*001a*/ 	.short	(.L_11 - .L_10)
.L_10:
        /*001c*/ 	.word	0x00000000
        /*0020*/ 	.short	0x0001
        /*0022*/ 	.short	0x0008
        /*0024*/ 	.byte	0x00, 0xf5, 0x21, 0x00


	//----- nvinfo : EIATTR_KPARAM_INFO
	.align		4
.L_11:
        /*0028*/ 	.byte	0x04, 0x17
        /*002a*/ 	.short	(.L_13 - .L_12)
.L_12:
        /*002c*/ 	.word	0x00000000
        /*0030*/ 	.short	0x0000
        /*0032*/ 	.short	0x0000
        /*0034*/ 	.byte	0x00, 0xf5, 0x21, 0x00


	//----- nvinfo : EIATTR_SPARSE_MMA_MASK
	.align		4
.L_13:
        /*0038*/ 	.byte	0x03, 0x50
        /*003a*/ 	.short	0x0000


	//----- nvinfo : EIATTR_MAXREG_COUNT
	.align		4
        /*003c*/ 	.byte	0x03, 0x1b
        /*003e*/ 	.short	0x00ff


	//----- nvinfo : EIATTR_MERCURY_ISA_VERSION
	.align		4
        /*0040*/ 	.byte	0x03, 0x5f
        /*0042*/ 	.short	0x0101


	//----- nvinfo : EIATTR_VRC_CTA_INIT_COUNT
	.align		4
        /*0044*/ 	.byte	0x02, 0x4a
	.zero		1
	.zero		1


	//----- nvinfo : EIATTR_EXIT_INSTR_OFFSETS
	.align		4
        /*0048*/ 	.byte	0x04, 0x1c
        /*004a*/ 	.short	(.L_15 - .L_14)


	//   ....[0]....
.L_14:
        /*004c*/ 	.word	0x00000070


	//   ....[1]....
        /*0050*/ 	.word	0x00000110


	//----- nvinfo : EIATTR_CBANK_PARAM_SIZE
	.align		4
.L_15:
        /*0054*/ 	.byte	0x03, 0x19
        /*0056*/ 	.short	0x0014


	//----- nvinfo : EIATTR_PARAM_CBANK
	.align		4
        /*0058*/ 	.byte	0x04, 0x0a
        /*005a*/ 	.short	(.L_17 - .L_16)
	.align		4
.L_16:
        /*005c*/ 	.word	index@(.nv.constant0._Z7kernel1PiS_i)
        /*0060*/ 	.short	0x0380
        /*0062*/ 	.short	0x0014


	//----- nvinfo : EIATTR_SW_WAR
	.align		4
.L_17:
        /*0064*/ 	.byte	0x04, 0x36
        /*0066*/ 	.short	(.L_19 - .L_18)
.L_18:
        /*0068*/ 	.word	0x00000008
.L_19:


//--------------------- .nv.callgraph             --------------------------
	.section	.nv.callgraph,"",@"SHT_CUDA_CALLGRAPH"
	.align	4
	.sectionentsize	8
	.align		4
        /*0000*/ 	.word	0x00000000
	.align		4
        /*0004*/ 	.word	0xffffffff
	.align		4
        /*0008*/ 	.word	0x00000000
	.align		4
        /*000c*/ 	.word	0xfffffffe
	.align		4
        /*0010*/ 	.word	0x00000000
	.align		4
        /*0014*/ 	.word	0xfffffffd
	.align		4
        /*0018*/ 	.word	0x00000000
	.align		4
        /*001c*/ 	.word	0xfffffffc


//--------------------- .text._Z7kernel1PiS_i     --------------------------
	.section	.text._Z7kernel1PiS_i,"ax",@progbits
	.align	128
        .global         _Z7kernel1PiS_i
        .type           _Z7kernel1PiS_i,@function
        .size           _Z7kernel1PiS_i,(.L_x_1 - _Z7kernel1PiS_i)
        .other          _Z7kernel1PiS_i,@"STO_CUDA_ENTRY STV_DEFAULT"
_Z7kernel1PiS_i:
.text._Z7kernel1PiS_i:
[----:B------:R-:W-:Y:S01]  /*0000*/  LDC R1, c[0x0][0x37c] ;  /* 0x0000df00ff017b82 */ /* 0x000fe20000000800 */
[----:B------:R-:W0:Y:S07]  /*0010*/  S2R R0, SR_TID.X ;  /* 0x0000000000007919 */ /* 0x000e2e0000002100 */
[----:B------:R-:W0:Y:S01]  /*0020*/  S2UR UR4, SR_CTAID.X ;  /* 0x00000000000479c3 */ /* 0x000e220000002500 */
[----:B------:R-:W1:Y:S07]  /*0030*/  LDCU UR5, c[0x0][0x390] ;  /* 0x00007200ff0577ac */ /* 0x000e6e0008000800 */
[----:B------:R-:W0:Y:S02]  /*0040*/  LDC R7, c[0x0][0x360] ;  /* 0x0000d800ff077b82 */ /* 0x000e240000000800 */
[----:B0-----:R-:W-:-:S05]  /*0050*/  IMAD R7, R7, UR4, R0 ;  /* 0x0000000407077c24 */ /* 0x001fca000f8e0200 */
[----:B-1----:R-:W-:-:S13]  /*0060*/  ISETP.GE.AND P0, PT, R7, UR5, PT ;  /* 0x0000000507007c0c */ /* 0x002fda000bf06270 */
[----:B------:R-:W-:Y:S05]  /*0070*/  @P0 EXIT ;  /* 0x000000000000094d */ /* 0x000fea0003800000 */
[----:B------:R-:W0:Y:S01]  /*0080*/  LDC.64 R2, c[0x0][0x388] ;  /* 0x0000e200ff027b82 */ /* 0x000e220000000a00 */
[----:B------:R-:W1:Y:S07]  /*0090*/  LDCU.64 UR4, c[0x0][0x358] ;  /* 0x00006b00ff0477ac */ /* 0x000e6e0008000a00 */
[----:B------:R-:W2:Y:S01]  /*00a0*/  LDC.64 R4, c[0x0][0x380] ;  /* 0x0000e000ff047b82 */ /* 0x000ea20000000a00 */
[----:B0-----:R-:W-:-:S06]  /*00b0*/  IMAD.WIDE R2, R7, 0x4, R2 ;  /* 0x0000000407027825 */ /* 0x001fcc00078e0202 */
[----:B-1----:R-:W3:Y:S01]  /*00c0*/  LDG.E R2, desc[UR4][R2.64] ;  /* 0x0000000402027981 */ /* 0x002ee2000c1e1900 */
[----:B--2---:R-:W-:-:S05]  /*00d0*/  IMAD.WIDE R4, R7, 0x4, R4 ;  /* 0x0000000407047825 */ /* 0x004fca00078e0204 */
[----:B------:R-:W3:Y:S02]  /*00e0*/  LDG.E R7, desc[UR4][R4.64] ;  /* 0x0000000404077981 */ /* 0x000ee4000c1e1900 */
[----:B---3--:R-:W-:-:S05]  /*00f0*/  IADD3 R7, PT, PT, R2, R7, RZ ;  /* 0x0000000702077210 */ /* 0x008fca0007ffe0ff */
[----:B------:R-:W-:Y:S01]  /*0100*/  STG.E desc[UR4][R4.64], R7 ;  /* 0x0000000704007986 */ /* 0x000fe2000c101904 */
[----:B------:R-:W-:Y:S05]  /*0110*/  EXIT ;  /* 0x000000000000794d */ /* 0x000fea0003800000 */
.L_x_0:
[----:B------:R-:W-:-:S00]  /*0120*/  BRA `(.L_x_0) ;  /* 0xfffffffc00fc7947 */ /* 0x000fc0000383ffff */
[----:B------:R-:W-:-:S00]  /*0130*/  NOP ;  /* 0x0000000000007918 */ /* 0x000fc00000000000 */
        /* <DEDUP_REMOVED lines=12> */
.L_x_1:


//--------------------- .nv.shared.reserved.0     --------------------------
	.section	.nv.shared.reserved.0,"aw",@nobits
	.weak		__nv_reservedSMEM_offset_0_alias
	.size		__nv_reservedSMEM_offset_0_alias, 0, 64
	.other		__nv_reservedSMEM_offset_0_alias,@"STO_CUDA_RESERVED_SHARED STV_DEFAULT"
__nv_reservedSMEM_offset_0_alias:
	.zero		0
	.zero		64


//--------------------- .nv.constant0._Z7kernel1PiS_i --------------------------
	.section	.nv.constant0._Z7kernel1PiS_i,"a",@progbits
	.sectionflags	@""
	.align	4
.nv.constant0._Z7kernel1PiS_i:
	.zero		916


//--------------------- SYMBOLS --------------------------

	.type		.nv.reservedSmem.offset0,@object
	.size		.nv.reservedSmem.offset0,0x4
